	.headerflags	@"EF_CUDA_TEXMODE_UNIFIED EF_CUDA_64BIT_ADDRESS EF_CUDA_ACCELERATORS EF_CUDA_SM90 EF_CUDA_VIRTUAL_SM(EF_CUDA_SM90)"
	.elftype	@"ET_EXEC"


//--------------------- .nv.info                  --------------------------
	.section	.nv.info,"",@"SHT_CUDA_INFO"
	.align	4


	//----- nvinfo : EIATTR_REGCOUNT
	.align		4
        /*0000*/ 	.byte	0x04, 0x2f
        /*0002*/ 	.short	(.L_1 - .L_0)
	.align		4
.L_0:
        /*0004*/ 	.word	index@(triton_poi_fused__unsafe_index_add_convolution_mul_sub_10)
        /*0008*/ 	.word	0x0000001e


	//----- nvinfo : EIATTR_MIN_STACK_SIZE
	.align		4
.L_1:
        /*000c*/ 	.byte	0x04, 0x12
        /*000e*/ 	.short	(.L_3 - .L_2)
	.align		4
.L_2:
        /*0010*/ 	.word	index@(triton_poi_fused__unsafe_index_add_convolution_mul_sub_10)
        /*0014*/ 	.word	0x00000000


	//----- nvinfo : EIATTR_FRAME_SIZE
	.align		4
.L_3:
        /*0018*/ 	.byte	0x04, 0x11
        /*001a*/ 	.short	(.L_5 - .L_4)
	.align		4
.L_4:
        /*001c*/ 	.word	index@(triton_poi_fused__unsafe_index_add_convolution_mul_sub_10)
        /*0020*/ 	.word	0x00000000


	//----- nvinfo : EIATTR_MIN_STACK_SIZE
	.align		4
.L_5:
        /*0024*/ 	.byte	0x04, 0x12
        /*0026*/ 	.short	(.L_7 - .L_6)
	.align		4
.L_6:
        /*0028*/ 	.word	index@(triton_poi_fused__unsafe_index_add_convolution_mul_sub_10)
        /*002c*/ 	.word	0x00000000
.L_7:


//--------------------- .nv.info.triton_poi_fused__unsafe_index_add_convolution_mul_sub_10 --------------------------
	.section	.nv.info.triton_poi_fused__unsafe_index_add_convolution_mul_sub_10,"",@"SHT_CUDA_INFO"
	.sectionflags	@""
	.align	4


	//----- nvinfo : EIATTR_CUDA_API_VERSION
	.align		4
        /*0000*/ 	.byte	0x04, 0x37
        /*0002*/ 	.short	(.L_9 - .L_8)
.L_8:
        /*0004*/ 	.word	0x0000007c


	//----- nvinfo : EIATTR_KPARAM_INFO
	.align		4
.L_9:
        /*0008*/ 	.byte	0x04, 0x17
        /*000a*/ 	.short	(.L_11 - .L_10)
.L_10:
        /*000c*/ 	.word	0x00000000
        /*0010*/ 	.short	0x0009
        /*0012*/ 	.short	0x0048
        /*0014*/ 	.byte	0x00, 0xf0, 0x11, 0x00


	//----- nvinfo : EIATTR_KPARAM_INFO
	.align		4
.L_11:
        /*0018*/ 	.byte	0x04, 0x17
        /*001a*/ 	.short	(.L_13 - .L_12)
.L_12:
        /*001c*/ 	.word	0x00000000
        /*0020*/ 	.short	0x0008
        /*0022*/ 	.short	0x0040
        /*0024*/ 	.byte	0x00, 0xf4, 0x21, 0x00


	//----- nvinfo : EIATTR_KPARAM_INFO
	.align		4
.L_13:
        /*0028*/ 	.byte	0x04, 0x17
        /*002a*/ 	.short	(.L_15 - .L_14)
.L_14:
        /*002c*/ 	.word	0x00000000
        /*0030*/ 	.short	0x0007
        /*0032*/ 	.short	0x0038
        /*0034*/ 	.byte	0x00, 0xf4, 0x21, 0x00


	//----- nvinfo : EIATTR_KPARAM_INFO
	.align		4
.L_15:
        /*0038*/ 	.byte	0x04, 0x17
        /*003a*/ 	.short	(.L_17 - .L_16)
.L_16:
        /*003c*/ 	.word	0x00000000
        /*0040*/ 	.short	0x0006
        /*0042*/ 	.short	0x0030
        /*0044*/ 	.byte	0x00, 0xf4, 0x21, 0x00


	//----- nvinfo : EIATTR_KPARAM_INFO
	.align		4
.L_17:
        /*0048*/ 	.byte	0x04, 0x17
        /*004a*/ 	.short	(.L_19 - .L_18)
.L_18:
        /*004c*/ 	.word	0x00000000
        /*0050*/ 	.short	0x0005
        /*0052*/ 	.short	0x0028
        /*0054*/ 	.byte	0x00, 0xf4, 0x21, 0x00


	//----- nvinfo : EIATTR_KPARAM_INFO
	.align		4
.L_19:
        /*0058*/ 	.byte	0x04, 0x17
        /*005a*/ 	.short	(.L_21 - .L_20)
.L_20:
        /*005c*/ 	.word	0x00000000
        /*0060*/ 	.short	0x0004
        /*0062*/ 	.short	0x0020
        /*0064*/ 	.byte	0x00, 0xf4, 0x21, 0x00


	//----- nvinfo : EIATTR_KPARAM_INFO
	.align		4
.L_21:
        /*0068*/ 	.byte	0x04, 0x17
        /*006a*/ 	.short	(.L_23 - .L_22)
.L_22:
        /*006c*/ 	.word	0x00000000
        /*0070*/ 	.short	0x0003
        /*0072*/ 	.short	0x0018
        /*0074*/ 	.byte	0x00, 0xf4, 0x21, 0x00


	//----- nvinfo : EIATTR_KPARAM_INFO
	.align		4
.L_23:
        /*0078*/ 	.byte	0x04, 0x17
        /*007a*/ 	.short	(.L_25 - .L_24)
.L_24:
        /*007c*/ 	.word	0x00000000
        /*0080*/ 	.short	0x0002
        /*0082*/ 	.short	0x0010
        /*0084*/ 	.byte	0x00, 0xf4, 0x21, 0x00


	//----- nvinfo : EIATTR_KPARAM_INFO
	.align		4
.L_25:
        /*0088*/ 	.byte	0x04, 0x17
        /*008a*/ 	.short	(.L_27 - .L_26)
.L_26:
        /*008c*/ 	.word	0x00000000
        /*0090*/ 	.short	0x0001
        /*0092*/ 	.short	0x0008
        /*0094*/ 	.byte	0x00, 0xf4, 0x21, 0x00


	//----- nvinfo : EIATTR_KPARAM_INFO
	.align		4
.L_27:
        /*0098*/ 	.byte	0x04, 0x17
        /*009a*/ 	.short	(.L_29 - .L_28)
.L_28:
        /*009c*/ 	.word	0x00000000
        /*00a0*/ 	.short	0x0000
        /*00a2*/ 	.short	0x0000
        /*00a4*/ 	.byte	0x00, 0xf4, 0x21, 0x00


	//----- nvinfo : EIATTR_SPARSE_MMA_MASK
	.align		4
.L_29:
        /*00a8*/ 	.byte	0x03, 0x50
        /*00aa*/ 	.short	0x0000


	//----- nvinfo : EIATTR_MAXREG_COUNT
	.align		4
        /*00ac*/ 	.byte	0x03, 0x1b
        /*00ae*/ 	.short	0x00ff


	//----- nvinfo : EIATTR_EXIT_INSTR_OFFSETS
	.align		4
        /*00b0*/ 	.byte	0x04, 0x1c
        /*00b2*/ 	.short	(.L_31 - .L_30)


	//   ....[0]....
.L_30:
        /*00b4*/ 	.word	0x000009c0


	//   ....[1]....
        /*00b8*/ 	.word	0x000009e0


	//----- nvinfo : EIATTR_REQNTID
	.align		4
.L_31:
        /*00bc*/ 	.byte	0x04, 0x10
        /*00be*/ 	.short	(.L_33 - .L_32)
.L_32:
        /*00c0*/ 	.word	0x00000080
        /*00c4*/ 	.word	0x00000001
        /*00c8*/ 	.word	0x00000001


	//----- nvinfo : EIATTR_CBANK_PARAM_SIZE
	.align		4
.L_33:
        /*00cc*/ 	.byte	0x03, 0x19
        /*00ce*/ 	.short	0x004c


	//----- nvinfo : EIATTR_PARAM_CBANK
	.align		4
        /*00d0*/ 	.byte	0x04, 0x0a
        /*00d2*/ 	.short	(.L_35 - .L_34)
	.align		4
.L_34:
        /*00d4*/ 	.word	index@(.nv.constant0.triton_poi_fused__unsafe_index_add_convolution_mul_sub_10)
        /*00d8*/ 	.short	0x0210
        /*00da*/ 	.short	0x004c


	//----- nvinfo : EIATTR_SW_WAR
	.align		4
.L_35:
        /*00dc*/ 	.byte	0x04, 0x36
        /*00de*/ 	.short	(.L_37 - .L_36)
.L_36:
        /*00e0*/ 	.word	0x00000008
.L_37:


//--------------------- .nv.callgraph             --------------------------
	.section	.nv.callgraph,"",@"SHT_CUDA_CALLGRAPH"
	.align	4
	.sectionentsize	8
	.align		4
        /*0000*/ 	.word	0x00000000
	.align		4
        /*0004*/ 	.word	0xffffffff
	.align		4
        /*0008*/ 	.word	0x00000000
	.align		4
        /*000c*/ 	.word	0xfffffffe
	.align		4
        /*0010*/ 	.word	0x00000000
	.align		4
        /*0014*/ 	.word	0xfffffffd
	.align		4
        /*0018*/ 	.word	0x00000000
	.align		4
        /*001c*/ 	.word	0xfffffffc


//--------------------- .text.triton_poi_fused__unsafe_index_add_convolution_mul_sub_10 --------------------------
	.section	.text.triton_poi_fused__unsafe_index_add_convolution_mul_sub_10,"ax",@progbits
	.align	128
        .global         triton_poi_fused__unsafe_index_add_convolution_mul_sub_10
        .type           triton_poi_fused__unsafe_index_add_convolution_mul_sub_10,@function
        .size           triton_poi_fused__unsafe_index_add_convolution_mul_sub_10,(.L_x_1 - triton_poi_fused__unsafe_index_add_convolution_mul_sub_10)
        .other          triton_poi_fused__unsafe_index_add_convolution_mul_sub_10,@"STO_CUDA_ENTRY STV_DEFAULT"
triton_poi_fused__unsafe_index_add_convolution_mul_sub_10:
.text.triton_poi_fused__unsafe_index_add_convolution_mul_sub_10:
[----:B------:R-:W0:Y:S01]  /*0000*/  LDC R1, c[0x0][0x28] ;  /* 0x00000a00ff017b82 */ /* 0x000e220000000800 */
[----:B------:R-:W1:Y:S07]  /*0010*/  S2R R0, SR_TID.X ;  /* 0x0000000000007919 */ /* 0x000e6e0000002100 */
[----:B------:R-:W2:Y:S01]  /*0020*/  LDC.64 R18, c[0x0][0x218] ;  /* 0x00008600ff127b82 */ /* 0x000ea20000000a00 */
[----:B------:R-:W-:Y:S01]  /*0030*/  CS2R R16, SRZ ;  /* 0x0000000000107805 */ /* 0x000fe2000001ff00 */
[----:B------:R-:W-:Y:S01]  /*0040*/  ULDC.64 UR4, c[0x0][0x208] ;  /* 0x0000820000047ab9 */ /* 0x000fe20000000a00 */
[----:B------:R-:W3:Y:S05]  /*0050*/  S2R R3, SR_CTAID.X ;  /* 0x0000000000037919 */ /* 0x000eea0000002500 */
[----:B------:R-:W4:Y:S08]  /*0060*/  LDC.64 R6, c[0x0][0x220] ;  /* 0x00008800ff067b82 */ /* 0x000f300000000a00 */
[----:B------:R-:W5:Y:S01]  /*0070*/  LDC.64 R12, c[0x0][0x248] ;  /* 0x00009200ff0c7b82 */ /* 0x000f620000000a00 */
[----:B------:R-:W-:-:S07]  /*0080*/  CS2R R10, SRZ ;  /* 0x00000000000a7805 */ /* 0x000fce000001ff00 */
[----:B------:R-:W4:Y:S01]  /*0090*/  LDC.64 R22, c[0x0][0x238] ;  /* 0x00008e00ff167b82 */ /* 0x000f220000000a00 */
[----:B------:R-:W-:Y:S01]  /*00a0*/  CS2R R14, SRZ ;  /* 0x00000000000e7805 */ /* 0x000fe2000001ff00 */
[----:B------:R-:W-:Y:S01]  /*00b0*/  ULDC.64 UR6, c[0x0][0x228] ;  /* 0x00008a0000067ab9 */ /* 0x000fe20000000a00 */
[----:B-1----:R-:W-:-:S05]  /*00c0*/  IMAD.SHL.U32 R0, R0, 0x2, RZ ;  /* 0x0000000200007824 */ /* 0x002fca00078e00ff */
[----:B------:R-:W-:-:S05]  /*00d0*/  LOP3.LUT R0, R0, 0xfe, RZ, 0xc0, !PT ;  /* 0x000000fe00007812 */ /* 0x000fca00078ec0ff */
[----:B---3--:R-:W-:-:S05]  /*00e0*/  IMAD R2, R3, 0x100, R0 ;  /* 0x0000010003027824 */ /* 0x008fca00078e0200 */
[----:B------:R-:W-:Y:S02]  /*00f0*/  SHF.R.S32.HI R5, RZ, 0x1f, R2 ;  /* 0x0000001fff057819 */ /* 0x000fe40000011402 */
[----:B------:R-:W-:Y:S02]  /*0100*/  ISETP.GE.AND P0, PT, R2, 0x100, PT ;  /* 0x000001000200780c */ /* 0x000fe40003f06270 */
[----:B------:R-:W-:-:S04]  /*0110*/  LEA.HI R0, R5, R2, RZ, 0x2 ;  /* 0x0000000205007211 */ /* 0x000fc800078f10ff */
[----:B------:R-:W-:Y:S02]  /*0120*/  SHF.R.S32.HI R5, RZ, 0x2, R0 ;  /* 0x00000002ff057819 */ /* 0x000fe40000011400 */
[----:B------:R-:W-:Y:S02]  /*0130*/  LOP3.LUT R9, R0, 0xfffffffc, RZ, 0xc0, !PT ;  /* 0xfffffffc00097812 */ /* 0x000fe400078ec0ff */
[----:B------:R-:W-:-:S03]  /*0140*/  LEA.HI R4, R5, R5, RZ, 0x2 ;  /* 0x0000000505047211 */ /* 0x000fc600078f10ff */
[----:B------:R-:W-:Y:S01]  /*0150*/  IMAD.IADD R0, R2, 0x1, -R9 ;  /* 0x0000000102007824 */ /* 0x000fe200078e0a09 */
[----:B------:R-:W-:-:S05]  /*0160*/  LOP3.LUT R4, R4, 0xfffffffc, RZ, 0xc0, !PT ;  /* 0xfffffffc04047812 */ /* 0x000fca00078ec0ff */
[----:B------:R-:W-:-:S04]  /*0170*/  IMAD.IADD R5, R5, 0x1, -R4 ;  /* 0x0000000105057824 */ /* 0x000fc800078e0a04 */
[----:B--2---:R-:W-:Y:S01]  /*0180*/  IMAD.WIDE R18, R5, 0x8, R18 ;  /* 0x0000000805127825 */ /* 0x004fe200078e0212 */
[----:B------:R-:W-:-:S04]  /*0190*/  CS2R R8, SRZ ;  /* 0x0000000000087805 */ /* 0x000fc8000001ff00 */
[----:B------:R-:W2:Y:S01]  /*01a0*/  @!P0 LDG.E.EL.64 R16, desc[UR4][R18.64] ;  /* 0x0000000412108981 */ /* 0x000ea2000c2e1b00 */
[----:B----4-:R-:W-:-:S05]  /*01b0*/  IMAD.WIDE R20, R0, 0x8, R6 ;  /* 0x0000000800147825 */ /* 0x010fca00078e0206 */
[----:B------:R1:W3:Y:S01]  /*01c0*/  @!P0 LDG.E.EL.128 R8, desc[UR4][R20.64] ;  /* 0x0000000414088981 */ /* 0x0002e2000c2e1d00 */
[----:B------:R-:W-:Y:S01]  /*01d0*/  CS2R R6, SRZ ;  /* 0x0000000000067805 */ /* 0x000fe2000001ff00 */
[----:B-----5:R-:W-:-:S05]  /*01e0*/  IMAD.WIDE R24, R5, 0x8, R12 ;  /* 0x0000000805187825 */ /* 0x020fca00078e020c */
[----:B------:R-:W4:Y:S01]  /*01f0*/  @!P0 LDG.E.EL.64 R6, desc[UR4][R24.64] ;  /* 0x0000000418068981 */ /* 0x000f22000c2e1b00 */
[----:B------:R-:W-:Y:S01]  /*0200*/  CS2R R12, SRZ ;  /* 0x00000000000c7805 */ /* 0x000fe2000001ff00 */
[----:B0-----:R-:W-:Y:S01]  /*0210*/  IMAD.WIDE R22, R0, 0x8, R22 ;  /* 0x0000000800167825 */ /* 0x001fe200078e0216 */
[----:B------:R-:W-:Y:S01]  /*0220*/  SHF.R.S32.HI R3, RZ, 0x17, R3 ;  /* 0x00000017ff037819 */ /* 0x000fe20000011403 */
[----:B-1----:R-:W0:Y:S03]  /*0230*/  LDC.64 R20, c[0x0][0x230] ;  /* 0x00008c00ff147b82 */ /* 0x002e260000000a00 */
[----:B------:R1:W5:Y:S01]  /*0240*/  @!P0 LDG.E.EL.128 R12, desc[UR4][R22.64] ;  /* 0x00000004160c8981 */ /* 0x000362000c2e1d00 */
[----:B------:R-:W-:-:S04]  /*0250*/  SGXT R3, R3, 0x1 ;  /* 0x000000010303781a */ /* 0x000fc80000000200 */
[----:B------:R-:W-:-:S04]  /*0260*/  LEA.HI R3, R3, R2, RZ, 0x4 ;  /* 0x0000000203037211 */ /* 0x000fc800078f20ff */
[----:B------:R-:W-:-:S04]  /*0270*/  SHF.R.S32.HI R18, RZ, 0x4, R3 ;  /* 0x00000004ff127819 */ /* 0x000fc80000011403 */
[----:B------:R-:W-:-:S04]  /*0280*/  LEA.HI R3, R18, R18, RZ, 0x2 ;  /* 0x0000001212037211 */ /* 0x000fc800078f10ff */
[----:B------:R-:W-:-:S05]  /*0290*/  LOP3.LUT R3, R3, 0xfffffffc, RZ, 0xc0, !PT ;  /* 0xfffffffc03037812 */ /* 0x000fca00078ec0ff */
[----:B------:R-:W-:-:S04]  /*02a0*/  IMAD.IADD R3, R18, 0x1, -R3 ;  /* 0x0000000112037824 */ /* 0x000fc800078e0a03 */
[----:B0-----:R-:W-:Y:S01]  /*02b0*/  IMAD.WIDE R20, R3, 0x4, R20 ;  /* 0x0000000403147825 */ /* 0x001fe200078e0214 */
[----:B------:R-:W-:-:S10]  /*02c0*/  HFMA2.MMA R3, -RZ, RZ, 0, 0 ;  /* 0x00000000ff037435 */ /* 0x000fd400000001ff */
[----:B------:R-:W5:Y:S01]  /*02d0*/  @!P0 LDG.E.EL R3, desc[UR4][R20.64] ;  /* 0x0000000414038981 */ /* 0x000f62000c2e1900 */
[----:B--2---:R-:W-:-:S04]  /*02e0*/  SHF.R.U32.HI R4, RZ, 0x1e, R17 ;  /* 0x0000001eff047819 */ /* 0x004fc80000011611 */
[----:B-1----:R-:W-:Y:S01]  /*02f0*/  LOP3.LUT R23, R4, 0x2, RZ, 0xc0, !PT ;  /* 0x0000000204177812 */ /* 0x002fe200078ec0ff */
[----:B------:R-:W-:-:S03]  /*0300*/  IMAD.MOV.U32 R4, RZ, RZ, RZ ;  /* 0x000000ffff047224 */ /* 0x000fc600078e00ff */
[----:B------:R-:W-:Y:S02]  /*0310*/  IADD3 R23, P1, R16, R23, RZ ;  /* 0x0000001710177210 */ /* 0x000fe40007f3e0ff */
[C---:B---3--:R-:W-:Y:S01]  /*0320*/  LEA R16, P2, R8.reuse, UR6, 0x2 ;  /* 0x0000000608107c11 */ /* 0x048fe2000f8410ff */
[----:B------:R0:W2:Y:S01]  /*0330*/  @!P0 LDG.E.EL R4, desc[UR4][R20.64] ;  /* 0x0000000414048981 */ /* 0x0000a2000c2e1900 */
[----:B------:R-:W-:Y:S01]  /*0340*/  SHF.R.U32.HI R25, RZ, 0x1c, R9 ;  /* 0x0000001cff197819 */ /* 0x000fe20000011609 */
[----:B------:R-:W-:Y:S01]  /*0350*/  IMAD.X R24, RZ, RZ, R17, P1 ;  /* 0x000000ffff187224 */ /* 0x000fe200008e0611 */
[----:B------:R-:W-:Y:S02]  /*0360*/  LEA.HI.X R19, R8, UR7, R9, 0x2, P2 ;  /* 0x0000000708137c11 */ /* 0x000fe400090f1409 */
[----:B------:R-:W-:Y:S02]  /*0370*/  LEA R9, P1, R10, UR6, 0x2 ;  /* 0x000000060a097c11 */ /* 0x000fe4000f8210ff */
[----:B------:R-:W-:-:S02]  /*0380*/  LOP3.LUT R25, R25, 0x8, RZ, 0xc0, !PT ;  /* 0x0000000819197812 */ /* 0x000fc400078ec0ff */
[--C-:B------:R-:W-:Y:S02]  /*0390*/  SHF.R.U32.HI R22, RZ, 0x1c, R11.reuse ;  /* 0x0000001cff167819 */ /* 0x100fe4000001160b */
[----:B------:R-:W-:Y:S02]  /*03a0*/  LEA.HI.X R11, R10, UR7, R11, 0x2, P1 ;  /* 0x000000070a0b7c11 */ /* 0x000fe400088f140b */
[----:B------:R-:W-:Y:S02]  /*03b0*/  IADD3 R8, P1, R25, R16, RZ ;  /* 0x0000001019087210 */ /* 0x000fe40007f3e0ff */
[C---:B0-----:R-:W-:Y:S01]  /*03c0*/  SHF.L.U64.HI R21, R23.reuse, 0x3, R24 ;  /* 0x0000000317157819 */ /* 0x041fe20000010218 */
[----:B------:R-:W-:Y:S01]  /*03d0*/  IMAD.SHL.U32 R23, R23, 0x8, RZ ;  /* 0x0000000817177824 */ /* 0x000fe200078e00ff */
[----:B----4-:R-:W-:Y:S01]  /*03e0*/  SHF.R.U32.HI R17, RZ, 0x1e, R7 ;  /* 0x0000001eff117819 */ /* 0x010fe20000011607 */
[----:B------:R-:W-:Y:S01]  /*03f0*/  IMAD.X R19, RZ, RZ, R19, P1 ;  /* 0x000000ffff137224 */ /* 0x000fe200008e0613 */
[----:B------:R-:W-:-:S02]  /*0400*/  LOP3.LUT R10, R22, 0x8, RZ, 0xc0, !PT ;  /* 0x00000008160a7812 */ /* 0x000fc400078ec0ff */
[----:B------:R-:W-:Y:S02]  /*0410*/  LOP3.LUT R17, R17, 0x2, RZ, 0xc0, !PT ;  /* 0x0000000211117812 */ /* 0x000fe400078ec0ff */
[----:B------:R-:W-:Y:S02]  /*0420*/  IADD3 R24, P1, R23, R8, RZ ;  /* 0x0000000817187210 */ /* 0x000fe40007f3e0ff */
[----:B------:R-:W-:Y:S02]  /*0430*/  IADD3 R10, P2, R10, R9, RZ ;  /* 0x000000090a0a7210 */ /* 0x000fe40007f5e0ff */
[----:B------:R-:W-:Y:S01]  /*0440*/  IADD3 R20, P3, R6, R17, RZ ;  /* 0x0000001106147210 */ /* 0x000fe20007f7e0ff */
[----:B------:R-:W-:Y:S01]  /*0450*/  IMAD.X R25, R21, 0x1, R19, P1 ;  /* 0x0000000115197824 */ /* 0x000fe200008e0613 */
[----:B------:R-:W-:Y:S01]  /*0460*/  IADD3 R16, P1, R10, R23, RZ ;  /* 0x000000170a107210 */ /* 0x000fe20007f3e0ff */
[----:B------:R-:W-:Y:S01]  /*0470*/  IMAD.X R11, RZ, RZ, R11, P2 ;  /* 0x000000ffff0b7224 */ /* 0x000fe200010e060b */
[----:B------:R-:W-:-:S02]  /*0480*/  IADD3.X R7, RZ, R7, RZ, P3, !PT ;  /* 0x00000007ff077210 */ /* 0x000fc40001ffe4ff */
[----:B------:R-:W-:Y:S01]  /*0490*/  SHF.L.U32 R22, R20, 0x3, RZ ;  /* 0x0000000314167819 */ /* 0x000fe200000006ff */
[----:B------:R-:W-:Y:S01]  /*04a0*/  IMAD.SHL.U32 R9, R18, 0x4, RZ ;  /* 0x0000000412097824 */ /* 0x000fe200078e00ff */
[----:B------:R-:W-:Y:S01]  /*04b0*/  SHF.L.U64.HI R20, R20, 0x3, R7 ;  /* 0x0000000314147819 */ /* 0x000fe20000010207 */
[----:B------:R-:W-:Y:S01]  /*04c0*/  IMAD.X R17, R11, 0x1, R21, P1 ;  /* 0x000000010b117824 */ /* 0x000fe200008e0615 */
[----:B------:R-:W-:Y:S01]  /*04d0*/  IADD3 R10, P1, R22, R10, RZ ;  /* 0x0000000a160a7210 */ /* 0x000fe20007f3e0ff */
[----:B------:R-:W-:Y:S01]  /*04e0*/  IMAD.MOV.U32 R6, RZ, RZ, RZ ;  /* 0x000000ffff067224 */ /* 0x000fe200078e00ff */
[----:B------:R-:W-:Y:S01]  /*04f0*/  IADD3 R18, P2, R22, R8, RZ ;  /* 0x0000000816127210 */ /* 0x000fe20007f5e0ff */
[C---:B------:R-:W-:Y:S01]  /*0500*/  IMAD.WIDE R24, R9.reuse, 0x4, R24 ;  /* 0x0000000409187825 */ /* 0x040fe200078e0218 */
[----:B-----5:R-:W-:Y:S02]  /*0510*/  SHF.R.U32.HI R26, RZ, 0x1c, R13 ;  /* 0x0000001cff1a7819 */ /* 0x020fe4000001160d */
[----:B------:R-:W-:Y:S01]  /*0520*/  IADD3.X R11, R20, R11, RZ, P1, !PT ;  /* 0x0000000b140b7210 */ /* 0x000fe20000ffe4ff */
[----:B------:R-:W-:Y:S01]  /*0530*/  IMAD.MOV.U32 R7, RZ, RZ, RZ ;  /* 0x000000ffff077224 */ /* 0x000fe200078e00ff */
[----:B------:R-:W-:Y:S01]  /*0540*/  LEA R27, P1, R12, UR6, 0x2 ;  /* 0x000000060c1b7c11 */ /* 0x000fe2000f8210ff */
[----:B------:R-:W-:Y:S01]  /*0550*/  IMAD.X R19, R20, 0x1, R19, P2 ;  /* 0x0000000114137824 */ /* 0x000fe200010e0613 */
[----:B------:R0:W3:Y:S01]  /*0560*/  @!P0 LDG.E.EL R6, desc[UR4][R24.64] ;  /* 0x0000000418068981 */ /* 0x0000e2000c2e1900 */
[----:B------:R-:W-:-:S04]  /*0570*/  IMAD.WIDE R16, R9, 0x4, R16 ;  /* 0x0000000409107825 */ /* 0x000fc800078e0210 */
[----:B------:R-:W-:Y:S01]  /*0580*/  IMAD.MOV.U32 R8, RZ, RZ, RZ ;  /* 0x000000ffff087224 */ /* 0x000fe200078e00ff */
[----:B------:R1:W2:Y:S01]  /*0590*/  @!P0 LDG.E.EL R7, desc[UR4][R16.64] ;  /* 0x0000000410078981 */ /* 0x0002a2000c2e1900 */
[----:B------:R-:W-:Y:S01]  /*05a0*/  IMAD.WIDE R18, R9, 0x4, R18 ;  /* 0x0000000409127825 */ /* 0x000fe200078e0212 */
[----:B0-----:R-:W-:Y:S02]  /*05b0*/  LOP3.LUT R24, R26, 0x8, RZ, 0xc0, !PT ;  /* 0x000000081a187812 */ /* 0x001fe400078ec0ff */
[----:B------:R-:W-:Y:S02]  /*05c0*/  LEA.HI.X R26, R12, UR7, R13, 0x2, P1 ;  /* 0x000000070c1a7c11 */ /* 0x000fe400088f140d */
[----:B------:R0:W4:Y:S01]  /*05d0*/  @!P0 LDG.E.EL R8, desc[UR4][R18.64] ;  /* 0x0000000412088981 */ /* 0x000122000c2e1900 */
[----:B------:R-:W-:Y:S02]  /*05e0*/  SHF.R.U32.HI R12, RZ, 0x1c, R15 ;  /* 0x0000001cff0c7819 */ /* 0x000fe4000001160f */
[----:B------:R-:W-:-:S02]  /*05f0*/  LEA R13, P2, R14, UR6, 0x2 ;  /* 0x000000060e0d7c11 */ /* 0x000fc4000f8410ff */
[----:B-1----:R-:W-:Y:S01]  /*0600*/  IADD3 R17, P1, R24, R27, RZ ;  /* 0x0000001b18117210 */ /* 0x002fe20007f3e0ff */
[----:B------:R-:W-:Y:S01]  /*0610*/  IMAD.MOV.U32 R25, RZ, RZ, RZ ;  /* 0x000000ffff197224 */ /* 0x000fe200078e00ff */
[----:B------:R-:W-:Y:S01]  /*0620*/  LOP3.LUT R12, R12, 0x8, RZ, 0xc0, !PT ;  /* 0x000000080c0c7812 */ /* 0x000fe200078ec0ff */
[----:B------:R-:W-:Y:S01]  /*0630*/  IMAD.WIDE R10, R9, 0x4, R10 ;  /* 0x00000004090a7825 */ /* 0x000fe200078e020a */
[----:B------:R-:W-:Y:S02]  /*0640*/  IADD3 R16, P3, R17, R23, RZ ;  /* 0x0000001711107210 */ /* 0x000fe40007f7e0ff */
[----:B0-----:R-:W-:Y:S01]  /*0650*/  LEA.HI.X R19, R14, UR7, R15, 0x2, P2 ;  /* 0x000000070e137c11 */ /* 0x001fe200090f140f */
[----:B------:R-:W-:Y:S01]  /*0660*/  IMAD.X R15, RZ, RZ, R26, P1 ;  /* 0x000000ffff0f7224 */ /* 0x000fe200008e061a */
[----:B------:R-:W-:Y:S01]  /*0670*/  IADD3 R24, P2, R12, R13, RZ ;  /* 0x0000000d0c187210 */ /* 0x000fe20007f5e0ff */
[----:B------:R0:W5:Y:S01]  /*0680*/  @!P0 LDG.E.EL R25, desc[UR4][R10.64] ;  /* 0x000000040a198981 */ /* 0x000162000c2e1900 */
[----:B------:R-:W-:Y:S01]  /*0690*/  IADD3 R14, P1, R22, R17, RZ ;  /* 0x00000011160e7210 */ /* 0x000fe20007f3e0ff */
[----:B------:R-:W-:Y:S01]  /*06a0*/  IMAD.X R17, R15, 0x1, R21, P3 ;  /* 0x000000010f117824 */ /* 0x000fe200018e0615 */
[----:B------:R-:W1:Y:S01]  /*06b0*/  LDC.64 R12, c[0x0][0x240] ;  /* 0x00009000ff0c7b82 */ /* 0x000e620000000a00 */
[----:B------:R-:W-:-:S02]  /*06c0*/  IADD3 R18, P3, R24, R23, RZ ;  /* 0x0000001718127210 */ /* 0x000fc40007f7e0ff */
[----:B------:R-:W-:Y:S02]  /*06d0*/  IADD3 R22, P4, R22, R24, RZ ;  /* 0x0000001816167210 */ /* 0x000fe40007f9e0ff */
[----:B0-----:R-:W-:-:S05]  /*06e0*/  IADD3.X R10, RZ, R19, RZ, P2, !PT ;  /* 0x00000013ff0a7210 */ /* 0x001fca00017fe4ff */
[----:B------:R-:W-:Y:S02]  /*06f0*/  IMAD.X R19, R10, 0x1, R21, P3 ;  /* 0x000000010a137824 */ /* 0x000fe400018e0615 */
[C---:B------:R-:W-:Y:S02]  /*0700*/  IMAD.X R23, R20.reuse, 0x1, R10, P4 ;  /* 0x0000000114177824 */ /* 0x040fe400020e060a */
[----:B------:R-:W0:Y:S01]  /*0710*/  LDC.64 R10, c[0x0][0x250] ;  /* 0x00009400ff0a7b82 */ /* 0x000e220000000a00 */
[----:B------:R-:W-:Y:S01]  /*0720*/  IMAD.X R15, R20, 0x1, R15, P1 ;  /* 0x00000001140f7824 */ /* 0x000fe200008e060f */
[----:B------:R-:W-:Y:S01]  /*0730*/  CS2R R20, SRZ ;  /* 0x0000000000147805 */ /* 0x000fe2000001ff00 */
[----:B------:R-:W-:-:S04]  /*0740*/  IMAD.WIDE R16, R9, 0x4, R16 ;  /* 0x0000000409107825 */ /* 0x000fc800078e0210 */
[----:B------:R-:W-:-:S04]  /*0750*/  IMAD.WIDE R14, R9, 0x4, R14 ;  /* 0x00000004090e7825 */ /* 0x000fc800078e020e */
[C---:B------:R-:W-:Y:S01]  /*0760*/  IMAD.WIDE R18, R9.reuse, 0x4, R18 ;  /* 0x0000000409127825 */ /* 0x040fe200078e0212 */
[----:B------:R1:W5:Y:S03]  /*0770*/  @!P0 LDG.E.EL R20, desc[UR4][R14.64] ;  /* 0x000000040e148981 */ /* 0x000366000c2e1900 */
[----:B------:R-:W-:Y:S01]  /*0780*/  IMAD.WIDE R22, R9, 0x4, R22 ;  /* 0x0000000409167825 */ /* 0x000fe200078e0216 */
[----:B------:R-:W-:-:S03]  /*0790*/  MOV R9, RZ ;  /* 0x000000ff00097202 */ /* 0x000fc60000000f00 */
[----:B------:R-:W-:Y:S01]  /*07a0*/  IMAD.MOV.U32 R24, RZ, RZ, RZ ;  /* 0x000000ffff187224 */ /* 0x000fe200078e00ff */
[----:B------:R-:W5:Y:S01]  /*07b0*/  @!P0 LDG.E.EL R21, desc[UR4][R22.64] ;  /* 0x0000000416158981 */ /* 0x000f62000c2e1900 */
[----:B-1----:R-:W-:Y:S01]  /*07c0*/  IMAD.WIDE R12, R0, 0x4, R12 ;  /* 0x00000004000c7825 */ /* 0x002fe200078e020c */
[----:B------:R-:W1:Y:S02]  /*07d0*/  LDC.64 R14, c[0x0][0x210] ;  /* 0x00008400ff0e7b82 */ /* 0x000e640000000a00 */
[----:B------:R-:W5:Y:S04]  /*07e0*/  @!P0 LDG.E.EL R9, desc[UR4][R18.64] ;  /* 0x0000000412098981 */ /* 0x000f68000c2e1900 */
[----:B------:R0:W5:Y:S02]  /*07f0*/  @!P0 LDG.E.EL R24, desc[UR4][R16.64] ;  /* 0x0000000410188981 */ /* 0x000164000c2e1900 */
[----:B0-----:R-:W-:Y:S01]  /*0800*/  IMAD.WIDE R10, R5, 0x4, R10 ;  /* 0x00000004050a7825 */ /* 0x001fe200078e020a */
[----:B------:R-:W-:-:S03]  /*0810*/  CS2R R16, SRZ ;  /* 0x0000000000107805 */ /* 0x000fc6000001ff00 */
[----:B------:R-:W-:Y:S02]  /*0820*/  IMAD.MOV.U32 R5, RZ, RZ, RZ ;  /* 0x000000ffff057224 */ /* 0x000fe400078e00ff */
[----:B------:R-:W-:Y:S01]  /*0830*/  IMAD.MOV.U32 R0, RZ, RZ, RZ ;  /* 0x000000ffff007224 */ /* 0x000fe200078e00ff */
[----:B------:R-:W5:Y:S04]  /*0840*/  @!P0 LDG.E.EL.64 R16, desc[UR4][R12.64] ;  /* 0x000000040c108981 */ /* 0x000f68000c2e1b00 */
[----:B------:R-:W5:Y:S04]  /*0850*/  @!P0 LDG.E.EL R5, desc[UR4][R10.64] ;  /* 0x000000040a058981 */ /* 0x000f68000c2e1900 */
[----:B------:R-:W5:Y:S01]  /*0860*/  @!P0 LDG.E.EL R0, desc[UR4][R10.64] ;  /* 0x000000040a008981 */ /* 0x000f62000c2e1900 */
[----:B-1----:R-:W-:-:S04]  /*0870*/  IMAD.WIDE R14, R2, 0x4, R14 ;  /* 0x00000004020e7825 */ /* 0x002fc800078e020e */
[--C-:B---3--:R-:W-:Y:S01]  /*0880*/  FADD R19, R6, R3.reuse ;  /* 0x0000000306137221 */ /* 0x108fe20000000000 */
[--C-:B--2---:R-:W-:Y:S01]  /*0890*/  FADD R6, R7, R4.reuse ;  /* 0x0000000407067221 */ /* 0x104fe20000000000 */
[--C-:B----4-:R-:W-:Y:S01]  /*08a0*/  FADD R23, R8, R3.reuse ;  /* 0x0000000308177221 */ /* 0x110fe20000000000 */
[----:B-----5:R-:W-:Y:S01]  /*08b0*/  FADD R8, R25, R4 ;  /* 0x0000000419087221 */ /* 0x020fe20000000000 */
[----:B------:R-:W-:-:S04]  /*08c0*/  FADD R20, R20, R3 ;  /* 0x0000000314147221 */ /* 0x000fc80000000000 */
[----:B------:R-:W-:Y:S01]  /*08d0*/  FADD R20, -R23, R20 ;  /* 0x0000001417147221 */ /* 0x000fe20000000100 */
[--C-:B------:R-:W-:Y:S01]  /*08e0*/  FADD R21, R21, R4.reuse ;  /* 0x0000000415157221 */ /* 0x100fe20000000000 */
[----:B------:R-:W-:Y:S01]  /*08f0*/  FADD R9, R9, R4 ;  /* 0x0000000409097221 */ /* 0x000fe20000000000 */
[----:B------:R-:W-:-:S03]  /*0900*/  FADD R24, R24, R3 ;  /* 0x0000000318187221 */ /* 0x000fc60000000000 */
[----:B------:R-:W-:Y:S01]  /*0910*/  FADD R9, -R6, R9 ;  /* 0x0000000906097221 */ /* 0x000fe20000000100 */
[----:B------:R-:W-:Y:S01]  /*0920*/  FADD R21, -R8, R21 ;  /* 0x0000001508157221 */ /* 0x000fe20000000100 */
[----:B------:R-:W-:-:S04]  /*0930*/  FADD R24, -R19, R24 ;  /* 0x0000001813187221 */ /* 0x000fc80000000100 */
[-C--:B------:R-:W-:Y:S01]  /*0940*/  FFMA R24, R24, R16.reuse, R19 ;  /* 0x0000001018187223 */ /* 0x080fe20000000013 */
[----:B------:R-:W-:Y:S01]  /*0950*/  FFMA R23, R20, R16, R23 ;  /* 0x0000001014177223 */ /* 0x000fe20000000017 */
[-C--:B------:R-:W-:Y:S01]  /*0960*/  FFMA R9, R9, R17.reuse, R6 ;  /* 0x0000001109097223 */ /* 0x080fe20000000006 */
[----:B------:R-:W-:Y:S02]  /*0970*/  FFMA R8, R21, R17, R8 ;  /* 0x0000001115087223 */ /* 0x000fe40000000008 */
[----:B------:R-:W-:Y:S02]  /*0980*/  FADD R23, -R24, R23 ;  /* 0x0000001718177221 */ /* 0x000fe40000000100 */
[----:B------:R-:W-:Y:S02]  /*0990*/  FADD R8, -R9, R8 ;  /* 0x0000000809087221 */ /* 0x000fe40000000100 */
[----:B------:R-:W-:Y:S02]  /*09a0*/  FFMA R24, R23, R5, R24 ;  /* 0x0000000517187223 */ /* 0x000fe40000000018 */
[----:B------:R-:W-:Y:S01]  /*09b0*/  FFMA R25, R8, R0, R9 ;  /* 0x0000000008197223 */ /* 0x000fe20000000009 */
[----:B------:R-:W-:Y:S06]  /*09c0*/  @P0 EXIT ;  /* 0x000000000000094d */ /* 0x000fec0003800000 */
[----:B------:R-:W-:Y:S01]  /*09d0*/  STG.E.64 desc[UR4][R14.64], R24 ;  /* 0x000000180e007986 */ /* 0x000fe2000c101b04 */
[----:B------:R-:W-:Y:S05]  /*09e0*/  EXIT ;  /* 0x000000000000794d */ /* 0x000fea0003800000 */
.L_x_0:
[----:B------:R-:W-:-:S00]  /*09f0*/  BRA `(.L_x_0) ;  /* 0xfffffffc00fc7947 */ /* 0x000fc0000383ffff */
[----:B------:R-:W-:-:S00]  /*0a00*/  NOP ;  /* 0x0000000000007918 */ /* 0x000fc00000000000 */
[----:B------:R-:W-:-:S00]  /*0a10*/  NOP ;  /* 0x0000000000007918 */ /* 0x000fc00000000000 */
[----:B------:R-:W-:-:S00]  /*0a20*/  NOP ;  /* 0x0000000000007918 */ /* 0x000fc00000000000 */
[----:B------:R-:W-:-:S00]  /*0a30*/  NOP ;  /* 0x0000000000007918 */ /* 0x000fc00000000000 */
[----:B------:R-:W-:-:S00]  /*0a40*/  NOP ;  /* 0x0000000000007918 */ /* 0x000fc00000000000 */
[----:B------:R-:W-:-:S00]  /*0a50*/  NOP ;  /* 0x0000000000007918 */ /* 0x000fc00000000000 */
[----:B------:R-:W-:-:S00]  /*0a60*/  NOP ;  /* 0x0000000000007918 */ /* 0x000fc00000000000 */
[----:B------:R-:W-:-:S00]  /*0a70*/  NOP ;  /* 0x0000000000007918 */ /* 0x000fc00000000000 */
.L_x_1:


//--------------------- .nv.constant0.triton_poi_fused__unsafe_index_add_convolution_mul_sub_10 --------------------------
	.section	.nv.constant0.triton_poi_fused__unsafe_index_add_convolution_mul_sub_10,"a",@progbits
	.sectionflags	@""
	.align	4
.nv.constant0.triton_poi_fused__unsafe_index_add_convolution_mul_sub_10:
	.zero		604
